//
// Generated by NVIDIA NVVM Compiler
//
// Compiler Build ID: CL-36424714
// Cuda compilation tools, release 13.0, V13.0.88
// Based on NVVM 20.0.0
//

.version 9.0
.target sm_100
.address_size 64

	// .globl	_Z9vectorAddPKjjPmPjmm

.visible .entry _Z9vectorAddPKjjPmPjmm(
	.param .u64 .ptr .align 1 _Z9vectorAddPKjjPmPjmm_param_0,
	.param .u32 _Z9vectorAddPKjjPmPjmm_param_1,
	.param .u64 .ptr .align 1 _Z9vectorAddPKjjPmPjmm_param_2,
	.param .u64 .ptr .align 1 _Z9vectorAddPKjjPmPjmm_param_3,
	.param .u64 _Z9vectorAddPKjjPmPjmm_param_4,
	.param .u64 _Z9vectorAddPKjjPmPjmm_param_5
)
{
	.reg .pred 	%p<11>;
	.reg .b32 	%r<20>;
	.reg .b64 	%rd<28>;

	ld.param.u64 	%rd11, [_Z9vectorAddPKjjPmPjmm_param_0];
	ld.param.u32 	%r4, [_Z9vectorAddPKjjPmPjmm_param_1];
	ld.param.u64 	%rd12, [_Z9vectorAddPKjjPmPjmm_param_2];
	ld.param.u64 	%rd13, [_Z9vectorAddPKjjPmPjmm_param_3];
	ld.param.u64 	%rd14, [_Z9vectorAddPKjjPmPjmm_param_4];
	ld.param.u64 	%rd15, [_Z9vectorAddPKjjPmPjmm_param_5];
	mov.u32 	%r5, %ctaid.x;
	mov.u32 	%r6, %ntid.x;
	mov.u32 	%r7, %tid.x;
	mad.lo.s32 	%r1, %r5, %r6, %r7;
	and.b32  	%r8, %r1, 1;
	setp.eq.b32 	%p1, %r8, 1;
	not.pred 	%p2, %p1;
	@%p2 bra 	$L__BB0_15;
	cvt.u64.u32 	%rd16, %r1;
	add.s64 	%rd1, %rd14, %rd16;
	add.s64 	%rd2, %rd1, 2;
	setp.gt.u64 	%p3, %rd2, %rd15;
	@%p3 bra 	$L__BB0_15;
	setp.eq.s32 	%p4, %r4, 0;
	@%p4 bra 	$L__BB0_14;
	cvta.to.global.u64 	%rd3, %rd11;
	mov.b32 	%r19, 0;
	and.b64  	%rd20, %rd1, -4294967296;
	cvt.u32.u64 	%r13, %rd1;
	and.b64  	%rd21, %rd2, -4294967296;
	cvt.u32.u64 	%r16, %rd2;
	bra.uni 	$L__BB0_5;
$L__BB0_4:
	add.s32 	%r19, %r19, 1;
	setp.eq.s32 	%p10, %r19, %r4;
	@%p10 bra 	$L__BB0_14;
$L__BB0_5:
	mul.wide.u32 	%rd17, %r19, 4;
	add.s64 	%rd18, %rd3, %rd17;
	ld.global.u32 	%r10, [%rd18];
	cvt.u64.u32 	%rd4, %r10;
	mul.lo.s32 	%r11, %r10, %r10;
	cvt.u64.u32 	%rd19, %r11;
	setp.lt.u64 	%p5, %rd2, %rd19;
	@%p5 bra 	$L__BB0_14;
	setp.ne.s64 	%p6, %rd20, 0;
	@%p6 bra 	$L__BB0_8;
	cvt.u32.u64 	%r12, %rd4;
	rem.u32 	%r14, %r13, %r12;
	cvt.u64.u32 	%rd26, %r14;
	bra.uni 	$L__BB0_9;
$L__BB0_8:
	rem.u64 	%rd26, %rd1, %rd4;
$L__BB0_9:
	setp.eq.s64 	%p7, %rd26, 0;
	@%p7 bra 	$L__BB0_15;
	setp.ne.s64 	%p8, %rd21, 0;
	@%p8 bra 	$L__BB0_12;
	cvt.u32.u64 	%r15, %rd4;
	rem.u32 	%r17, %r16, %r15;
	cvt.u64.u32 	%rd27, %r17;
	bra.uni 	$L__BB0_13;
$L__BB0_12:
	rem.u64 	%rd27, %rd2, %rd4;
$L__BB0_13:
	setp.eq.s64 	%p9, %rd27, 0;
	@%p9 bra 	$L__BB0_15;
	bra.uni 	$L__BB0_4;
$L__BB0_14:
	cvta.to.global.u64 	%rd22, %rd13;
	atom.global.add.u32 	%r18, [%rd22], 1;
	cvta.to.global.u64 	%rd23, %rd12;
	mul.wide.u32 	%rd24, %r18, 8;
	add.s64 	%rd25, %rd23, %rd24;
	st.global.u64 	[%rd25], %rd1;
$L__BB0_15:
	ret;

}


// ===== COMPILED SASS (sm_100) =====

	.target	sm_100

	.elftype	@"ET_EXEC"


//--------------------- .note.nv.tkinfo           --------------------------
	.section	.note.nv.tkinfo,"",@"SHT_NOTE"
	.sectionflags	@"SHF_NOTE_NV_TKINFO"
	.tkinfo
        /*0018*/ 	.word	0x00000002
        /*0030*/ 	.string	""
        /*0030*/ 	.string	"ptxas"
        /*0030*/ 	.string	"Cuda compilation tools, release 13.0, V13.0.88"
        /*0030*/ 	.string	"Build cuda_13.0.r13.0/compiler.36424714_0"
        /*0030*/ 	.string	"-arch sm_100 -m 64 "



//--------------------- .note.nv.cuinfo           --------------------------
	.section	.note.nv.cuinfo,"",@"SHT_NOTE"
	.sectionflags	@"SHF_NOTE_NV_CUINFO"
        /*0018*/ 	.short	0x0002
        /*001a*/ 	.short	0x0064
        /*001c*/ 	.short	0x0082
	.zero		2


//--------------------- .nv.info                  --------------------------
	.section	.nv.info,"",@"SHT_CUDA_INFO"
	.align	4


	//----- nvinfo : EIATTR_REGCOUNT
	.align		4
        /*0000*/ 	.byte	0x04, 0x2f
        /*0002*/ 	.short	(.L_1 - .L_0)
	.align		4
.L_0:
        /*0004*/ 	.word	index@(_Z9vectorAddPKjjPmPjmm)
        /*0008*/ 	.word	0x0000001a


	//----- nvinfo : EIATTR_FRAME_SIZE
	.align		4
.L_1:
        /*000c*/ 	.byte	0x04, 0x11
        /*000e*/ 	.short	(.L_3 - .L_2)
	.align		4
.L_2:
        /*0010*/ 	.word	index@($__internal_0_$__cuda_sm20_rem_u64)
        /*0014*/ 	.word	0x00000000


	//----- nvinfo : EIATTR_FRAME_SIZE
	.align		4
.L_3:
        /*0018*/ 	.byte	0x04, 0x11
        /*001a*/ 	.short	(.L_5 - .L_4)
	.align		4
.L_4:
        /*001c*/ 	.word	index@(_Z9vectorAddPKjjPmPjmm)
        /*0020*/ 	.word	0x00000000


	//----- nvinfo : EIATTR_MIN_STACK_SIZE
	.align		4
.L_5:
        /*0024*/ 	.byte	0x04, 0x12
        /*0026*/ 	.short	(.L_7 - .L_6)
	.align		4
.L_6:
        /*0028*/ 	.word	index@(_Z9vectorAddPKjjPmPjmm)
        /*002c*/ 	.word	0x00000000
.L_7:


//--------------------- .nv.compat                --------------------------
	.section	.nv.compat,"",@"SHT_CUDA_COMPAT_INFO"
	.align	4
        /*0000*/ 	.byte	0x02, 0x09, 0x00, 0x00, 0x02, 0x02, 0x01, 0x00, 0x02, 0x05, 0x05, 0x00, 0x03, 0x07, 0x01, 0x01
        /*0010*/ 	.byte	0x02, 0x03, 0x00, 0x00, 0x02, 0x06, 0x01, 0x00, 0x04, 0x0b, 0x08, 0x00, 0x09, 0x00, 0x00, 0x00
        /*0020*/ 	.byte	0x00, 0x00, 0x00, 0x00


//--------------------- .nv.info._Z9vectorAddPKjjPmPjmm --------------------------
	.section	.nv.info._Z9vectorAddPKjjPmPjmm,"",@"SHT_CUDA_INFO"
	.sectionflags	@""
	.align	4


	//----- nvinfo : EIATTR_CUDA_API_VERSION
	.align		4
        /*0000*/ 	.byte	0x04, 0x37
        /*0002*/ 	.short	(.L_9 - .L_8)
.L_8:
        /*0004*/ 	.word	0x00000082


	//----- nvinfo : EIATTR_KPARAM_INFO
	.align		4
.L_9:
        /*0008*/ 	.byte	0x04, 0x17
        /*000a*/ 	.short	(.L_11 - .L_10)
.L_10:
        /*000c*/ 	.word	0x00000000
        /*0010*/ 	.short	0x0005
        /*0012*/ 	.short	0x0028
        /*0014*/ 	.byte	0x00, 0xf0, 0x21, 0x00


	//----- nvinfo : EIATTR_KPARAM_INFO
	.align		4
.L_11:
        /*0018*/ 	.byte	0x04, 0x17
        /*001a*/ 	.short	(.L_13 - .L_12)
.L_12:
        /*001c*/ 	.word	0x00000000
        /*0020*/ 	.short	0x0004
        /*0022*/ 	.short	0x0020
        /*0024*/ 	.byte	0x00, 0xf0, 0x21, 0x00


	//----- nvinfo : EIATTR_KPARAM_INFO
	.align		4
.L_13:
        /*0028*/ 	.byte	0x04, 0x17
        /*002a*/ 	.short	(.L_15 - .L_14)
.L_14:
        /*002c*/ 	.word	0x00000000
        /*0030*/ 	.short	0x0003
        /*0032*/ 	.short	0x0018
        /*0034*/ 	.byte	0x00, 0xf5, 0x21, 0x00


	//----- nvinfo : EIATTR_KPARAM_INFO
	.align		4
.L_15:
        /*0038*/ 	.byte	0x04, 0x17
        /*003a*/ 	.short	(.L_17 - .L_16)
.L_16:
        /*003c*/ 	.word	0x00000000
        /*0040*/ 	.short	0x0002
        /*0042*/ 	.short	0x0010
        /*0044*/ 	.byte	0x00, 0xf5, 0x21, 0x00


	//----- nvinfo : EIATTR_KPARAM_INFO
	.align		4
.L_17:
        /*0048*/ 	.byte	0x04, 0x17
        /*004a*/ 	.short	(.L_19 - .L_18)
.L_18:
        /*004c*/ 	.word	0x00000000
        /*0050*/ 	.short	0x0001
        /*0052*/ 	.short	0x0008
        /*0054*/ 	.byte	0x00, 0xf0, 0x11, 0x00


	//----- nvinfo : EIATTR_KPARAM_INFO
	.align		4
.L_19:
        /*0058*/ 	.byte	0x04, 0x17
        /*005a*/ 	.short	(.L_21 - .L_20)
.L_20:
        /*005c*/ 	.word	0x00000000
        /*0060*/ 	.short	0x0000
        /*0062*/ 	.short	0x0000
        /*0064*/ 	.byte	0x00, 0xf5, 0x21, 0x00


	//----- nvinfo : EIATTR_SPARSE_MMA_MASK
	.align		4
.L_21:
        /*0068*/ 	.byte	0x03, 0x50
        /*006a*/ 	.short	0x0000


	//----- nvinfo : EIATTR_MAXREG_COUNT
	.align		4
        /*006c*/ 	.byte	0x03, 0x1b
        /*006e*/ 	.short	0x00ff


	//----- nvinfo : EIATTR_MERCURY_ISA_VERSION
	.align		4
        /*0070*/ 	.byte	0x03, 0x5f
        /*0072*/ 	.short	0x0101


	//----- nvinfo : EIATTR_INT_WARP_WIDE_INSTR_OFFSETS
	.align		4
        /*0074*/ 	.byte	0x04, 0x31
        /*0076*/ 	.short	(.L_23 - .L_22)


	//   ....[0]....
.L_22:
        /*0078*/ 	.word	0x00000620


	//   ....[1]....
        /*007c*/ 	.word	0x000006c0


	//----- nvinfo : EIATTR_VRC_CTA_INIT_COUNT
	.align		4
.L_23:
        /*0080*/ 	.byte	0x02, 0x4a
	.zero		1
	.zero		1


	//----- nvinfo : EIATTR_EXIT_INSTR_OFFSETS
	.align		4
        /*0084*/ 	.byte	0x04, 0x1c
        /*0086*/ 	.short	(.L_25 - .L_24)


	//   ....[0]....
.L_24:
        /*0088*/ 	.word	0x00000070


	//   ....[1]....
        /*008c*/ 	.word	0x000000f0


	//   ....[2]....
        /*0090*/ 	.word	0x000003d0


	//   ....[3]....
        /*0094*/ 	.word	0x000005c0


	//   ....[4]....
        /*0098*/ 	.word	0x00000700


	//----- nvinfo : EIATTR_CRS_STACK_SIZE
	.align		4
.L_25:
        /*009c*/ 	.byte	0x04, 0x1e
        /*009e*/ 	.short	(.L_27 - .L_26)
.L_26:
        /*00a0*/ 	.word	0x00000000


	//----- nvinfo : EIATTR_CBANK_PARAM_SIZE
	.align		4
.L_27:
        /*00a4*/ 	.byte	0x03, 0x19
        /*00a6*/ 	.short	0x0030


	//----- nvinfo : EIATTR_PARAM_CBANK
	.align		4
        /*00a8*/ 	.byte	0x04, 0x0a
        /*00aa*/ 	.short	(.L_29 - .L_28)
	.align		4
.L_28:
        /*00ac*/ 	.word	index@(.nv.constant0._Z9vectorAddPKjjPmPjmm)
        /*00b0*/ 	.short	0x0380
        /*00b2*/ 	.short	0x0030


	//----- nvinfo : EIATTR_SW_WAR
	.align		4
.L_29:
        /*00b4*/ 	.byte	0x04, 0x36
        /*00b6*/ 	.short	(.L_31 - .L_30)
.L_30:
        /*00b8*/ 	.word	0x00000008
.L_31:


//--------------------- .nv.callgraph             --------------------------
	.section	.nv.callgraph,"",@"SHT_CUDA_CALLGRAPH"
	.align	4
	.sectionentsize	8
	.align		4
        /*0000*/ 	.word	0x00000000
	.align		4
        /*0004*/ 	.word	0xffffffff
	.align		4
        /*0008*/ 	.word	0x00000000
	.align		4
        /*000c*/ 	.word	0xfffffffe
	.align		4
        /*0010*/ 	.word	0x00000000
	.align		4
        /*0014*/ 	.word	0xfffffffd
	.align		4
        /*0018*/ 	.word	0x00000000
	.align		4
        /*001c*/ 	.word	0xfffffffc


//--------------------- .text._Z9vectorAddPKjjPmPjmm --------------------------
	.section	.text._Z9vectorAddPKjjPmPjmm,"ax",@progbits
	.align	128
        .global         _Z9vectorAddPKjjPmPjmm
        .type           _Z9vectorAddPKjjPmPjmm,@function
        .size           _Z9vectorAddPKjjPmPjmm,(.L_x_10 - _Z9vectorAddPKjjPmPjmm)
        .other          _Z9vectorAddPKjjPmPjmm,@"STO_CUDA_ENTRY STV_DEFAULT"
_Z9vectorAddPKjjPmPjmm:
.text._Z9vectorAddPKjjPmPjmm:
[----:B------:R-:W-:Y:S01]  /*0000*/  LDC R1, c[0x0][0x37c] ;  /* 0x0000df00ff017b82 */ /* 0x000fe20000000800 */
[----:B------:R-:W0:Y:S07]  /*0010*/  S2R R3, SR_TID.X ;  /* 0x0000000000037919 */ /* 0x000e2e0000002100 */
[----:B------:R-:W0:Y:S08]  /*0020*/  S2UR UR4, SR_CTAID.X ;  /* 0x00000000000479c3 */ /* 0x000e300000002500 */
[----:B------:R-:W0:Y:S02]  /*0030*/  LDC R2, c[0x0][0x360] ;  /* 0x0000d800ff027b82 */ /* 0x000e240000000800 */
[----:B0-----:R-:W-:-:S05]  /*0040*/  IMAD R2, R2, UR4, R3 ;  /* 0x0000000402027c24 */ /* 0x001fca000f8e0203 */
[----:B------:R-:W-:-:S04]  /*0050*/  LOP3.LUT R0, R2, 0x1, RZ, 0xc0, !PT ;  /* 0x0000000102007812 */ /* 0x000fc800078ec0ff */
[----:B------:R-:W-:-:S13]  /*0060*/  ISETP.NE.U32.AND P0, PT, R0, 0x1, PT ;  /* 0x000000010000780c */ /* 0x000fda0003f05070 */
[----:B------:R-:W-:Y:S05]  /*0070*/  @P0 EXIT ;  /* 0x000000000000094d */ /* 0x000fea0003800000 */
[----:B------:R-:W0:Y:S02]  /*0080*/  LDCU.128 UR4, c[0x0][0x3a0] ;  /* 0x00007400ff0477ac */ /* 0x000e240008000c00 */
[----:B0-----:R-:W-:-:S04]  /*0090*/  IADD3 R2, P0, PT, R2, UR4, RZ ;  /* 0x0000000402027c10 */ /* 0x001fc8000ff1e0ff */
[----:B------:R-:W-:Y:S01]  /*00a0*/  IADD3 R0, P1, PT, R2, 0x2, RZ ;  /* 0x0000000202007810 */ /* 0x000fe20007f3e0ff */
[----:B------:R-:W-:-:S03]  /*00b0*/  IMAD.X R3, RZ, RZ, UR5, P0 ;  /* 0x00000005ff037e24 */ /* 0x000fc600080e06ff */
[----:B------:R-:W-:Y:S01]  /*00c0*/  ISETP.GT.U32.AND P0, PT, R0, UR6, PT ;  /* 0x0000000600007c0c */ /* 0x000fe2000bf04070 */
[----:B------:R-:W-:-:S05]  /*00d0*/  IMAD.X R8, RZ, RZ, R3, P1 ;  /* 0x000000ffff087224 */ /* 0x000fca00008e0603 */
[----:B------:R-:W-:-:S13]  /*00e0*/  ISETP.GT.U32.AND.EX P0, PT, R8, UR7, PT, P0 ;  /* 0x0000000708007c0c */ /* 0x000fda000bf04100 */
[----:B------:R-:W-:Y:S05]  /*00f0*/  @P0 EXIT ;  /* 0x000000000000094d */ /* 0x000fea0003800000 */
[----:B------:R-:W0:Y:S01]  /*0100*/  LDCU UR6, c[0x0][0x388] ;  /* 0x00007100ff0677ac */ /* 0x000e220008000800 */
[----:B------:R-:W1:Y:S01]  /*0110*/  LDCU.64 UR4, c[0x0][0x358] ;  /* 0x00006b00ff0477ac */ /* 0x000e620008000a00 */
[----:B0-----:R-:W-:-:S09]  /*0120*/  UISETP.NE.AND UP0, UPT, UR6, URZ, UPT ;  /* 0x000000ff0600728c */ /* 0x001fd2000bf05270 */
[----:B-1----:R-:W-:Y:S05]  /*0130*/  BRA.U !UP0, `(.L_x_0) ;  /* 0x0000000508347547 */ /* 0x002fea000b800000 */
[----:B------:R-:W0:Y:S01]  /*0140*/  LDC.64 R4, c[0x0][0x380] ;  /* 0x0000e000ff047b82 */ /* 0x000e220000000a00 */
[----:B------:R-:W-:Y:S01]  /*0150*/  BSSY.RECONVERGENT B0, `(.L_x_0) ;  /* 0x000004b000007945 */ /* 0x000fe20003800200 */
[----:B------:R-:W-:Y:S01]  /*0160*/  IMAD.MOV.U32 R9, RZ, RZ, RZ ;  /* 0x000000ffff097224 */ /* 0x000fe200078e00ff */
[----:B------:R-:W1:Y:S06]  /*0170*/  LDCU UR7, c[0x0][0x388] ;  /* 0x00007100ff0777ac */ /* 0x000e6c0008000800 */
.L_x_8:
[----:B0-----:R-:W-:-:S05]  /*0180*/  IMAD.WIDE.U32 R6, R9, 0x4, R4 ;  /* 0x0000000409067825 */ /* 0x001fca00078e0004 */
[----:B------:R-:W2:Y:S02]  /*0190*/  LDG.E R11, desc[UR4][R6.64] ;  /* 0x00000004060b7981 */ /* 0x000ea4000c1e1900 */
[----:B--2---:R-:W-:-:S05]  /*01a0*/  IMAD R13, R11, R11, RZ ;  /* 0x0000000b0b0d7224 */ /* 0x004fca00078e02ff */
[----:B------:R-:W-:-:S04]  /*01b0*/  ISETP.GE.U32.AND P0, PT, R0, R13, PT ;  /* 0x0000000d0000720c */ /* 0x000fc80003f06070 */
[----:B------:R-:W-:-:S13]  /*01c0*/  ISETP.GE.U32.AND.EX P0, PT, R8, RZ, PT, P0 ;  /* 0x000000ff0800720c */ /* 0x000fda0003f06100 */
[----:B------:R-:W-:Y:S05]  /*01d0*/  @!P0 BRA `(.L_x_1) ;  /* 0x0000000400088947 */ /* 0x000fea0003800000 */
[----:B------:R-:W-:Y:S01]  /*01e0*/  ISETP.NE.U32.AND P0, PT, R3, RZ, PT ;  /* 0x000000ff0300720c */ /* 0x000fe20003f05070 */
[----:B------:R-:W-:Y:S01]  /*01f0*/  BSSY.RECONVERGENT B1, `(.L_x_2) ;  /* 0x000001d000017945 */ /* 0x000fe20003800200 */
[----:B------:R-:W-:-:S11]  /*0200*/  HFMA2 R13, -RZ, RZ, 0, 0 ;  /* 0x00000000ff0d7431 */ /* 0x000fd600000001ff */
[----:B------:R-:W-:Y:S05]  /*0210*/  @P0 BRA `(.L_x_3) ;  /* 0x0000000000500947 */ /* 0x000fea0003800000 */
[----:B------:R-:W0:Y:S01]  /*0220*/  I2F.U32.RP R10, R11 ;  /* 0x0000000b000a7306 */ /* 0x000e220000209000 */
[----:B------:R-:W-:Y:S01]  /*0230*/  IMAD.MOV R15, RZ, RZ, -R11 ;  /* 0x000000ffff0f7224 */ /* 0x000fe200078e0a0b */
[----:B------:R-:W-:-:S06]  /*0240*/  ISETP.NE.U32.AND P1, PT, R11, RZ, PT ;  /* 0x000000ff0b00720c */ /* 0x000fcc0003f25070 */
[----:B0-----:R-:W0:Y:S02]  /*0250*/  MUFU.RCP R10, R10 ;  /* 0x0000000a000a7308 */ /* 0x001e240000001000 */
[----:B0-----:R-:W-:-:S06]  /*0260*/  VIADD R6, R10, 0xffffffe ;  /* 0x0ffffffe0a067836 */ /* 0x001fcc0000000000 */
[----:B------:R0:W2:Y:S02]  /*0270*/  F2I.FTZ.U32.TRUNC.NTZ R7, R6 ;  /* 0x0000000600077305 */ /* 0x0000a4000021f000 */
[----:B0-----:R-:W-:Y:S01]  /*0280*/  MOV R6, RZ ;  /* 0x000000ff00067202 */ /* 0x001fe20000000f00 */
[----:B--2---:R-:W-:-:S04]  /*0290*/  IMAD R15, R15, R7, RZ ;  /* 0x000000070f0f7224 */ /* 0x004fc800078e02ff */
[----:B------:R-:W-:-:S06]  /*02a0*/  IMAD.HI.U32 R7, R7, R15, R6 ;  /* 0x0000000f07077227 */ /* 0x000fcc00078e0006 */
[----:B------:R-:W-:-:S04]  /*02b0*/  IMAD.HI.U32 R7, R7, R2, RZ ;  /* 0x0000000207077227 */ /* 0x000fc800078e00ff */
[----:B------:R-:W-:-:S04]  /*02c0*/  IMAD.MOV R7, RZ, RZ, -R7 ;  /* 0x000000ffff077224 */ /* 0x000fc800078e0a07 */
[----:B------:R-:W-:-:S05]  /*02d0*/  IMAD R12, R11, R7, R2 ;  /* 0x000000070b0c7224 */ /* 0x000fca00078e0202 */
[----:B------:R-:W-:-:S13]  /*02e0*/  ISETP.GE.U32.AND P0, PT, R12, R11, PT ;  /* 0x0000000b0c00720c */ /* 0x000fda0003f06070 */
[----:B------:R-:W-:-:S05]  /*02f0*/  @P0 IMAD.IADD R12, R12, 0x1, -R11 ;  /* 0x000000010c0c0824 */ /* 0x000fca00078e0a0b */
[----:B------:R-:W-:-:S13]  /*0300*/  ISETP.GE.U32.AND P0, PT, R12, R11, PT ;  /* 0x0000000b0c00720c */ /* 0x000fda0003f06070 */
[----:B------:R-:W-:Y:S02]  /*0310*/  @P0 IADD3 R12, PT, PT, -R11, R12, RZ ;  /* 0x0000000c0b0c0210 */ /* 0x000fe40007ffe1ff */
[----:B------:R-:W-:-:S04]  /*0320*/  @!P1 LOP3.LUT R12, RZ, R11, RZ, 0x33, !PT ;  /* 0x0000000bff0c9212 */ /* 0x000fc800078e33ff */
[----:B------:R-:W-:-:S04]  /*0330*/  ISETP.NE.U32.AND P0, PT, R12, RZ, PT ;  /* 0x000000ff0c00720c */ /* 0x000fc80003f05070 */
[----:B------:R-:W-:Y:S01]  /*0340*/  ISETP.NE.AND.EX P0, PT, RZ, RZ, PT, P0 ;  /* 0x000000ffff00720c */ /* 0x000fe20003f05300 */
[----:B------:R-:W-:-:S12]  /*0350*/  BRA `(.L_x_4) ;  /* 0x0000000000187947 */ /* 0x000fd80003800000 */
.L_x_3:
[----:B------:R-:W-:Y:S01]  /*0360*/  IMAD.MOV.U32 R12, RZ, RZ, R2 ;  /* 0x000000ffff0c7224 */ /* 0x000fe200078e0002 */
[----:B------:R-:W-:Y:S01]  /*0370*/  MOV R10, 0x3a0 ;  /* 0x000003a0000a7802 */ /* 0x000fe20000000f00 */
[----:B------:R-:W-:-:S07]  /*0380*/  IMAD.MOV.U32 R14, RZ, RZ, R3 ;  /* 0x000000ffff0e7224 */ /* 0x000fce00078e0003 */
[----:B-1----:R-:W-:Y:S05]  /*0390*/  CALL.REL.NOINC `($__internal_0_$__cuda_sm20_rem_u64) ;  /* 0x0000000000dc7944 */ /* 0x002fea0003c00000 */
[----:B------:R-:W-:-:S04]  /*03a0*/  ISETP.NE.U32.AND P0, PT, R12, RZ, PT ;  /* 0x000000ff0c00720c */ /* 0x000fc80003f05070 */
[----:B------:R-:W-:-:S13]  /*03b0*/  ISETP.NE.AND.EX P0, PT, R14, RZ, PT, P0 ;  /* 0x000000ff0e00720c */ /* 0x000fda0003f05300 */
.L_x_4:
[----:B-1----:R-:W-:Y:S05]  /*03c0*/  BSYNC.RECONVERGENT B1 ;  /* 0x0000000000017941 */ /* 0x002fea0003800200 */
.L_x_2:
[----:B------:R-:W-:Y:S05]  /*03d0*/  @!P0 EXIT ;  /* 0x000000000000894d */ /* 0x000fea0003800000 */
[----:B------:R-:W-:Y:S01]  /*03e0*/  ISETP.NE.U32.AND P0, PT, R8, RZ, PT ;  /* 0x000000ff0800720c */ /* 0x000fe20003f05070 */
[----:B------:R-:W-:-:S12]  /*03f0*/  BSSY.RECONVERGENT B1, `(.L_x_5) ;  /* 0x000001c000017945 */ /* 0x000fd80003800200 */
[----:B------:R-:W-:Y:S05]  /*0400*/  @P0 BRA `(.L_x_6) ;  /* 0x0000000000500947 */ /* 0x000fea0003800000 */
[----:B------:R-:W0:Y:S01]  /*0410*/  I2F.U32.RP R10, R11 ;  /* 0x0000000b000a7306 */ /* 0x000e220000209000 */
[----:B------:R-:W-:Y:S01]  /*0420*/  IMAD.MOV R13, RZ, RZ, -R11 ;  /* 0x000000ffff0d7224 */ /* 0x000fe200078e0a0b */
[----:B------:R-:W-:Y:S01]  /*0430*/  ISETP.NE.U32.AND P1, PT, R11, RZ, PT ;  /* 0x000000ff0b00720c */ /* 0x000fe20003f25070 */
[----:B------:R-:W-:-:S05]  /*0440*/  IMAD.MOV.U32 R6, RZ, RZ, RZ ;  /* 0x000000ffff067224 */ /* 0x000fca00078e00ff */
[----:B0-----:R-:W0:Y:S02]  /*0450*/  MUFU.RCP R10, R10 ;  /* 0x0000000a000a7308 */ /* 0x001e240000001000 */
[----:B0-----:R-:W-:-:S06]  /*0460*/  IADD3 R7, PT, PT, R10, 0xffffffe, RZ ;  /* 0x0ffffffe0a077810 */ /* 0x001fcc0007ffe0ff */
[----:B------:R-:W0:Y:S02]  /*0470*/  F2I.FTZ.U32.TRUNC.NTZ R7, R7 ;  /* 0x0000000700077305 */ /* 0x000e24000021f000 */
[----:B0-----:R-:W-:-:S04]  /*0480*/  IMAD R13, R13, R7, RZ ;  /* 0x000000070d0d7224 */ /* 0x001fc800078e02ff */
[----:B------:R-:W-:-:S06]  /*0490*/  IMAD.HI.U32 R13, R7, R13, R6 ;  /* 0x0000000d070d7227 */ /* 0x000fcc00078e0006 */
[----:B------:R-:W-:-:S05]  /*04a0*/  IMAD.HI.U32 R6, R13, R0, RZ ;  /* 0x000000000d067227 */ /* 0x000fca00078e00ff */
[----:B------:R-:W-:-:S05]  /*04b0*/  IADD3 R6, PT, PT, -R6, RZ, RZ ;  /* 0x000000ff06067210 */ /* 0x000fca0007ffe1ff */
[----:B------:R-:W-:-:S05]  /*04c0*/  IMAD R6, R11, R6, R0 ;  /* 0x000000060b067224 */ /* 0x000fca00078e0200 */
[----:B------:R-:W-:-:S13]  /*04d0*/  ISETP.GE.U32.AND P0, PT, R6, R11, PT ;  /* 0x0000000b0600720c */ /* 0x000fda0003f06070 */
[----:B------:R-:W-:-:S05]  /*04e0*/  @P0 IMAD.IADD R6, R6, 0x1, -R11 ;  /* 0x0000000106060824 */ /* 0x000fca00078e0a0b */
[----:B------:R-:W-:-:S13]  /*04f0*/  ISETP.GE.U32.AND P0, PT, R6, R11, PT ;  /* 0x0000000b0600720c */ /* 0x000fda0003f06070 */
[----:B------:R-:W-:Y:S01]  /*0500*/  @P0 IMAD.IADD R6, R6, 0x1, -R11 ;  /* 0x0000000106060824 */ /* 0x000fe200078e0a0b */
[----:B------:R-:W-:-:S04]  /*0510*/  @!P1 LOP3.LUT R6, RZ, R11, RZ, 0x33, !PT ;  /* 0x0000000bff069212 */ /* 0x000fc800078e33ff */
[----:B------:R-:W-:-:S04]  /*0520*/  ISETP.NE.U32.AND P0, PT, R6, RZ, PT ;  /* 0x000000ff0600720c */ /* 0x000fc80003f05070 */
[----:B------:R-:W-:Y:S01]  /*0530*/  ISETP.NE.AND.EX P0, PT, RZ, RZ, PT, P0 ;  /* 0x000000ffff00720c */ /* 0x000fe20003f05300 */
[----:B------:R-:W-:-:S12]  /*0540*/  BRA `(.L_x_7) ;  /* 0x0000000000187947 */ /* 0x000fd80003800000 */
.L_x_6:
[----:B------:R-:W-:Y:S01]  /*0550*/  MOV R12, R0 ;  /* 0x00000000000c7202 */ /* 0x000fe20000000f00 */
[----:B------:R-:W-:Y:S01]  /*0560*/  IMAD.MOV.U32 R14, RZ, RZ, R8 ;  /* 0x000000ffff0e7224 */ /* 0x000fe200078e0008 */
[----:B------:R-:W-:-:S07]  /*0570*/  MOV R10, 0x590 ;  /* 0x00000590000a7802 */ /* 0x000fce0000000f00 */
[----:B------:R-:W-:Y:S05]  /*0580*/  CALL.REL.NOINC `($__internal_0_$__cuda_sm20_rem_u64) ;  /* 0x0000000000607944 */ /* 0x000fea0003c00000 */
[----:B------:R-:W-:-:S04]  /*0590*/  ISETP.NE.U32.AND P0, PT, R12, RZ, PT ;  /* 0x000000ff0c00720c */ /* 0x000fc80003f05070 */
[----:B------:R-:W-:-:S13]  /*05a0*/  ISETP.NE.AND.EX P0, PT, R14, RZ, PT, P0 ;  /* 0x000000ff0e00720c */ /* 0x000fda0003f05300 */
.L_x_7:
[----:B------:R-:W-:Y:S05]  /*05b0*/  BSYNC.RECONVERGENT B1 ;  /* 0x0000000000017941 */ /* 0x000fea0003800200 */
.L_x_5:
[----:B------:R-:W-:Y:S05]  /*05c0*/  @!P0 EXIT ;  /* 0x000000000000894d */ /* 0x000fea0003800000 */
[----:B------:R-:W-:-:S05]  /*05d0*/  VIADD R9, R9, 0x1 ;  /* 0x0000000109097836 */ /* 0x000fca0000000000 */
[----:B------:R-:W-:-:S13]  /*05e0*/  ISETP.NE.AND P0, PT, R9, UR7, PT ;  /* 0x0000000709007c0c */ /* 0x000fda000bf05270 */
[----:B------:R-:W-:Y:S05]  /*05f0*/  @P0 BRA `(.L_x_8) ;  /* 0xfffffff800e00947 */ /* 0x000fea000383ffff */
.L_x_1:
[----:B-1----:R-:W-:Y:S05]  /*0600*/  BSYNC.RECONVERGENT B0 ;  /* 0x0000000000007941 */ /* 0x002fea0003800200 */
.L_x_0:
[----:B------:R-:W0:Y:S01]  /*0610*/  S2R R7, SR_LANEID ;  /* 0x0000000000077919 */ /* 0x000e220000000000 */
[----:B------:R-:W-:Y:S01]  /*0620*/  VOTEU.ANY UR6, UPT, PT ;  /* 0x0000000000067886 */ /* 0x000fe200038e0100 */
[----:B------:R-:W1:Y:S01]  /*0630*/  LDC.64 R4, c[0x0][0x398] ;  /* 0x0000e600ff047b82 */ /* 0x000e620000000a00 */
[----:B------:R-:W0:Y:S08]  /*0640*/  FLO.U32 R0, UR6 ;  /* 0x0000000600007d00 */ /* 0x000e3000080e0000 */
[----:B------:R-:W1:Y:S01]  /*0650*/  POPC R11, UR6 ;  /* 0x00000006000b7d09 */ /* 0x000e620008000000 */
[----:B0-----:R-:W-:Y:S01]  /*0660*/  ISETP.EQ.U32.AND P0, PT, R0, R7, PT ;  /* 0x000000070000720c */ /* 0x001fe20003f02070 */
[----:B------:R-:W0:Y:S01]  /*0670*/  S2R R8, SR_LTMASK ;  /* 0x0000000000087919 */ /* 0x000e220000003900 */
[----:B------:R-:W2:Y:S11]  /*0680*/  LDC.64 R6, c[0x0][0x390] ;  /* 0x0000e400ff067b82 */ /* 0x000eb60000000a00 */
[----:B-1----:R-:W3:Y:S01]  /*0690*/  @P0 ATOMG.E.ADD.STRONG.GPU PT, R5, desc[UR4][R4.64], R11 ;  /* 0x8000000b040509a8 */ /* 0x002ee200081ef104 */
[----:B0-----:R-:W-:-:S06]  /*06a0*/  LOP3.LUT R8, R8, UR6, RZ, 0xc0, !PT ;  /* 0x0000000608087c12 */ /* 0x001fcc000f8ec0ff */
[----:B------:R-:W0:Y:S01]  /*06b0*/  POPC R8, R8 ;  /* 0x0000000800087309 */ /* 0x000e220000000000 */
[----:B---3--:R-:W0:Y:S02]  /*06c0*/  SHFL.IDX PT, R9, R5, R0, 0x1f ;  /* 0x00001f0005097589 */ /* 0x008e2400000e0000 */
[----:B0-----:R-:W-:-:S05]  /*06d0*/  IADD3 R9, PT, PT, R9, R8, RZ ;  /* 0x0000000809097210 */ /* 0x001fca0007ffe0ff */
[----:B--2---:R-:W-:-:S05]  /*06e0*/  IMAD.WIDE.U32 R6, R9, 0x8, R6 ;  /* 0x0000000809067825 */ /* 0x004fca00078e0006 */
[----:B------:R-:W-:Y:S01]  /*06f0*/  STG.E.64 desc[UR4][R6.64], R2 ;  /* 0x0000000206007986 */ /* 0x000fe2000c101b04 */
[----:B------:R-:W-:Y:S05]  /*0700*/  EXIT ;  /* 0x000000000000794d */ /* 0x000fea0003800000 */
        .weak           $__internal_0_$__cuda_sm20_rem_u64
        .type           $__internal_0_$__cuda_sm20_rem_u64,@function
        .size           $__internal_0_$__cuda_sm20_rem_u64,(.L_x_10 - $__internal_0_$__cuda_sm20_rem_u64)
$__internal_0_$__cuda_sm20_rem_u64:
[----:B------:R-:W-:Y:S02]  /*0710*/  IMAD.MOV.U32 R18, RZ, RZ, R11 ;  /* 0x000000ffff127224 */ /* 0x000fe400078e000b */
[----:B------:R-:W-:-:S04]  /*0720*/  IMAD.MOV.U32 R19, RZ, RZ, R13 ;  /* 0x000000ffff137224 */ /* 0x000fc800078e000d */
[----:B------:R-:W0:Y:S08]  /*0730*/  I2F.U64.RP R15, R18 ;  /* 0x00000012000f7312 */ /* 0x000e300000309000 */
[----:B0-----:R-:W0:Y:S02]  /*0740*/  MUFU.RCP R15, R15 ;  /* 0x0000000f000f7308 */ /* 0x001e240000001000 */
[----:B0-----:R-:W-:-:S06]  /*0750*/  IADD3 R6, PT, PT, R15, 0x1ffffffe, RZ ;  /* 0x1ffffffe0f067810 */ /* 0x001fcc0007ffe0ff */
[----:B------:R-:W0:Y:S02]  /*0760*/  F2I.U64.TRUNC R6, R6 ;  /* 0x0000000600067311 */ /* 0x000e24000020d800 */
[----:B0-----:R-:W-:-:S04]  /*0770*/  IMAD.WIDE.U32 R16, R6, R11, RZ ;  /* 0x0000000b06107225 */ /* 0x001fc800078e00ff */
[----:B------:R-:W-:Y:S01]  /*0780*/  IMAD R17, R6, R13, R17 ;  /* 0x0000000d06117224 */ /* 0x000fe200078e0211 */
[----:B------:R-:W-:-:S03]  /*0790*/  IADD3 R21, P0, PT, RZ, -R16, RZ ;  /* 0x80000010ff157210 */ /* 0x000fc60007f1e0ff */
[----:B------:R-:W-:Y:S02]  /*07a0*/  IMAD R17, R7, R11, R17 ;  /* 0x0000000b07117224 */ /* 0x000fe400078e0211 */
[----:B------:R-:W-:-:S04]  /*07b0*/  IMAD.HI.U32 R16, R6, R21, RZ ;  /* 0x0000001506107227 */ /* 0x000fc800078e00ff */
[----:B------:R-:W-:Y:S02]  /*07c0*/  IMAD.X R23, RZ, RZ, ~R17, P0 ;  /* 0x000000ffff177224 */ /* 0x000fe400000e0e11 */
[----:B------:R-:W-:Y:S02]  /*07d0*/  IMAD.MOV.U32 R17, RZ, RZ, R6 ;  /* 0x000000ffff117224 */ /* 0x000fe400078e0006 */
[-C--:B------:R-:W-:Y:S02]  /*07e0*/  IMAD R19, R7, R23.reuse, RZ ;  /* 0x0000001707137224 */ /* 0x080fe400078e02ff */
[----:B------:R-:W-:-:S04]  /*07f0*/  IMAD.WIDE.U32 R16, P0, R6, R23, R16 ;  /* 0x0000001706107225 */ /* 0x000fc80007800010 */
[----:B------:R-:W-:-:S04]  /*0800*/  IMAD.HI.U32 R15, R7, R23, RZ ;  /* 0x00000017070f7227 */ /* 0x000fc800078e00ff */
[----:B------:R-:W-:Y:S01]  /*0810*/  IMAD.HI.U32 R16, P1, R7, R21, R16 ;  /* 0x0000001507107227 */ /* 0x000fe20007820010 */
[----:B------:R-:W-:-:S04]  /*0820*/  IADD3.X R15, PT, PT, R15, R7, RZ, P0, !PT ;  /* 0x000000070f0f7210 */ /* 0x000fc800007fe4ff */
[----:B------:R-:W-:-:S04]  /*0830*/  IADD3 R17, P2, PT, R19, R16, RZ ;  /* 0x0000001013117210 */ /* 0x000fc80007f5e0ff */
[----:B------:R-:W-:Y:S01]  /*0840*/  IADD3.X R15, PT, PT, RZ, RZ, R15, P2, P1 ;  /* 0x000000ffff0f7210 */ /* 0x000fe200017e240f */
[----:B------:R-:W-:-:S04]  /*0850*/  IMAD.WIDE.U32 R6, R17, R11, RZ ;  /* 0x0000000b11067225 */ /* 0x000fc800078e00ff */
[----:B------:R-:W-:Y:S01]  /*0860*/  IMAD R16, R17, R13, R7 ;  /* 0x0000000d11107224 */ /* 0x000fe200078e0207 */
[----:B------:R-:W-:-:S03]  /*0870*/  IADD3 R7, P0, PT, RZ, -R6, RZ ;  /* 0x80000006ff077210 */ /* 0x000fc60007f1e0ff */
[----:B------:R-:W-:Y:S02]  /*0880*/  IMAD R6, R15, R11, R16 ;  /* 0x0000000b0f067224 */ /* 0x000fe400078e0210 */
[----:B------:R-:W-:-:S04]  /*0890*/  IMAD.HI.U32 R16, R17, R7, RZ ;  /* 0x0000000711107227 */ /* 0x000fc800078e00ff */
[----:B------:R-:W-:-:S04]  /*08a0*/  IMAD.X R6, RZ, RZ, ~R6, P0 ;  /* 0x000000ffff067224 */ /* 0x000fc800000e0e06 */
[----:B------:R-:W-:-:S04]  /*08b0*/  IMAD.WIDE.U32 R16, P0, R17, R6, R16 ;  /* 0x0000000611107225 */ /* 0x000fc80007800010 */
[C---:B------:R-:W-:Y:S02]  /*08c0*/  IMAD R18, R15.reuse, R6, RZ ;  /* 0x000000060f127224 */ /* 0x040fe400078e02ff */
[----:B------:R-:W-:-:S04]  /*08d0*/  IMAD.HI.U32 R17, P1, R15, R7, R16 ;  /* 0x000000070f117227 */ /* 0x000fc80007820010 */
[----:B------:R-:W-:Y:S02]  /*08e0*/  HFMA2 R7, -RZ, RZ, 0, 0 ;  /* 0x00000000ff077431 */ /* 0x000fe400000001ff */
[----:B------:R-:W-:Y:S01]  /*08f0*/  IMAD.HI.U32 R6, R15, R6, RZ ;  /* 0x000000060f067227 */ /* 0x000fe200078e00ff */
[----:B------:R-:W-:-:S03]  /*0900*/  IADD3 R17, P2, PT, R18, R17, RZ ;  /* 0x0000001112117210 */ /* 0x000fc60007f5e0ff */
[----:B------:R-:W-:Y:S02]  /*0910*/  IMAD.X R15, R6, 0x1, R15, P0 ;  /* 0x00000001060f7824 */ /* 0x000fe400000e060f */
[----:B------:R-:W-:-:S03]  /*0920*/  IMAD.HI.U32 R6, R17, R12, RZ ;  /* 0x0000000c11067227 */ /* 0x000fc600078e00ff */
[----:B------:R-:W-:Y:S01]  /*0930*/  IADD3.X R15, PT, PT, RZ, RZ, R15, P2, P1 ;  /* 0x000000ffff0f7210 */ /* 0x000fe200017e240f */
[----:B------:R-:W-:-:S04]  /*0940*/  IMAD.WIDE.U32 R6, R17, R14, R6 ;  /* 0x0000000e11067225 */ /* 0x000fc800078e0006 */
[C---:B------:R-:W-:Y:S02]  /*0950*/  IMAD R17, R15.reuse, R14, RZ ;  /* 0x0000000e0f117224 */ /* 0x040fe400078e02ff */
[----:B------:R-:W-:-:S04]  /*0960*/  IMAD.HI.U32 R6, P0, R15, R12, R6 ;  /* 0x0000000c0f067227 */ /* 0x000fc80007800006 */
[----:B------:R-:W-:Y:S01]  /*0970*/  IMAD.HI.U32 R15, R15, R14, RZ ;  /* 0x0000000e0f0f7227 */ /* 0x000fe200078e00ff */
[----:B------:R-:W-:-:S03]  /*0980*/  IADD3 R16, P1, PT, R17, R6, RZ ;  /* 0x0000000611107210 */ /* 0x000fc60007f3e0ff */
[----:B------:R-:W-:Y:S02]  /*0990*/  IMAD.X R15, RZ, RZ, R15, P0 ;  /* 0x000000ffff0f7224 */ /* 0x000fe400000e060f */
[----:B------:R-:W-:-:S04]  /*09a0*/  IMAD.WIDE.U32 R6, R16, R11, RZ ;  /* 0x0000000b10067225 */ /* 0x000fc800078e00ff */
[----:B------:R-:W-:Y:S01]  /*09b0*/  IMAD.X R18, RZ, RZ, R15, P1 ;  /* 0x000000ffff127224 */ /* 0x000fe200008e060f */
[----:B------:R-:W-:Y:S01]  /*09c0*/  IADD3 R12, P1, PT, -R6, R12, RZ ;  /* 0x0000000c060c7210 */ /* 0x000fe20007f3e1ff */
[----:B------:R-:W-:-:S03]  /*09d0*/  IMAD R16, R16, R13, R7 ;  /* 0x0000000d10107224 */ /* 0x000fc600078e0207 */
[-C--:B------:R-:W-:Y:S01]  /*09e0*/  ISETP.GE.U32.AND P0, PT, R12, R11.reuse, PT ;  /* 0x0000000b0c00720c */ /* 0x080fe20003f06070 */
[----:B------:R-:W-:-:S05]  /*09f0*/  IMAD R7, R18, R11, R16 ;  /* 0x0000000b12077224 */ /* 0x000fca00078e0210 */
[----:B------:R-:W-:Y:S01]  /*0a00*/  IADD3.X R14, PT, PT, ~R7, R14, RZ, P1, !PT ;  /* 0x0000000e070e7210 */ /* 0x000fe20000ffe5ff */
[----:B------:R-:W-:Y:S01]  /*0a10*/  IMAD.MOV.U32 R7, RZ, RZ, 0x0 ;  /* 0x00000000ff077424 */ /* 0x000fe200078e00ff */
[----:B------:R-:W-:Y:S02]  /*0a20*/  IADD3 R6, P1, PT, -R11, R12, RZ ;  /* 0x0000000c0b067210 */ /* 0x000fe40007f3e1ff */
[----:B------:R-:W-:-:S03]  /*0a30*/  ISETP.GE.U32.AND.EX P0, PT, R14, R13, PT, P0 ;  /* 0x0000000d0e00720c */ /* 0x000fc60003f06100 */
[----:B------:R-:W-:Y:S01]  /*0a40*/  IMAD.X R16, R14, 0x1, ~R13, P1 ;  /* 0x000000010e107824 */ /* 0x000fe200008e0e0d */
[----:B------:R-:W-:Y:S02]  /*0a50*/  SEL R6, R6, R12, P0 ;  /* 0x0000000c06067207 */ /* 0x000fe40000000000 */
[C---:B------:R-:W-:Y:S02]  /*0a60*/  ISETP.NE.U32.AND P1, PT, R11.reuse, RZ, PT ;  /* 0x000000ff0b00720c */ /* 0x040fe40003f25070 */
[----:B------:R-:W-:Y:S02]  /*0a70*/  SEL R16, R16, R14, P0 ;  /* 0x0000000e10107207 */ /* 0x000fe40000000000 */
[----:B------:R-:W-:Y:S02]  /*0a80*/  ISETP.GE.U32.AND P0, PT, R6, R11, PT ;  /* 0x0000000b0600720c */ /* 0x000fe40003f06070 */
[----:B------:R-:W-:Y:S02]  /*0a90*/  IADD3 R12, P2, PT, -R11, R6, RZ ;  /* 0x000000060b0c7210 */ /* 0x000fe40007f5e1ff */
[----:B------:R-:W-:-:S02]  /*0aa0*/  ISETP.GE.U32.AND.EX P0, PT, R16, R13, PT, P0 ;  /* 0x0000000d1000720c */ /* 0x000fc40003f06100 */
[----:B------:R-:W-:Y:S01]  /*0ab0*/  ISETP.NE.AND.EX P1, PT, R13, RZ, PT, P1 ;  /* 0x000000ff0d00720c */ /* 0x000fe20003f25310 */
[----:B------:R-:W-:Y:S01]  /*0ac0*/  IMAD.X R14, R16, 0x1, ~R13, P2 ;  /* 0x00000001100e7824 */ /* 0x000fe200010e0e0d */
[----:B------:R-:W-:Y:S02]  /*0ad0*/  SEL R12, R12, R6, P0 ;  /* 0x000000060c0c7207 */ /* 0x000fe40000000000 */
[----:B------:R-:W-:Y:S02]  /*0ae0*/  MOV R6, R10 ;  /* 0x0000000a00067202 */ /* 0x000fe40000000f00 */
[----:B------:R-:W-:Y:S02]  /*0af0*/  SEL R14, R14, R16, P0 ;  /* 0x000000100e0e7207 */ /* 0x000fe40000000000 */
[----:B------:R-:W-:Y:S02]  /*0b00*/  SEL R12, R12, 0xffffffff, P1 ;  /* 0xffffffff0c0c7807 */ /* 0x000fe40000800000 */
[----:B------:R-:W-:Y:S01]  /*0b10*/  SEL R14, R14, 0xffffffff, P1 ;  /* 0xffffffff0e0e7807 */ /* 0x000fe20000800000 */
[----:B------:R-:W-:Y:S06]  /*0b20*/  RET.REL.NODEC R6 `(_Z9vectorAddPKjjPmPjmm) ;  /* 0xfffffff406347950 */ /* 0x000fec0003c3ffff */
.L_x_9:
[----:B------:R-:W-:-:S00]  /*0b30*/  BRA `(.L_x_9) ;  /* 0xfffffffc00fc7947 */ /* 0x000fc0000383ffff */
[----:B------:R-:W-:-:S00]  /*0b40*/  NOP ;  /* 0x0000000000007918 */ /* 0x000fc00000000000 */
        /* <DEDUP_REMOVED lines=11> */
.L_x_10:


//--------------------- .nv.shared.reserved.0     --------------------------
	.section	.nv.shared.reserved.0,"aw",@nobits
	.weak		__nv_reservedSMEM_offset_0_alias
	.size		__nv_reservedSMEM_offset_0_alias, 0, 64
	.other		__nv_reservedSMEM_offset_0_alias,@"STO_CUDA_RESERVED_SHARED STV_DEFAULT"
__nv_reservedSMEM_offset_0_alias:
	.zero		0
	.zero		64


//--------------------- .nv.constant0._Z9vectorAddPKjjPmPjmm --------------------------
	.section	.nv.constant0._Z9vectorAddPKjjPmPjmm,"a",@progbits
	.sectionflags	@""
	.align	4
.nv.constant0._Z9vectorAddPKjjPmPjmm:
	.zero		944


//--------------------- SYMBOLS --------------------------

	.type		.nv.reservedSmem.offset0,@object
	.size		.nv.reservedSmem.offset0,0x4
